//
// Generated by NVIDIA NVVM Compiler
//
// Compiler Build ID: CL-36424714
// Cuda compilation tools, release 13.0, V13.0.88
// Based on NVVM 20.0.0
//

.version 9.0
.target sm_100
.address_size 64

	// .globl	_Z31hierarchical_kogge_stone_phase1PfS_S_j
.extern .shared .align 16 .b8 buffer[];

.visible .entry _Z31hierarchical_kogge_stone_phase1PfS_S_j(
	.param .u64 .ptr .align 1 _Z31hierarchical_kogge_stone_phase1PfS_S_j_param_0,
	.param .u64 .ptr .align 1 _Z31hierarchical_kogge_stone_phase1PfS_S_j_param_1,
	.param .u64 .ptr .align 1 _Z31hierarchical_kogge_stone_phase1PfS_S_j_param_2,
	.param .u32 _Z31hierarchical_kogge_stone_phase1PfS_S_j_param_3
)
{
	.reg .pred 	%p<8>;
	.reg .b32 	%r<19>;
	.reg .b32 	%f<12>;
	.reg .b64 	%rd<13>;

	ld.param.u64 	%rd1, [_Z31hierarchical_kogge_stone_phase1PfS_S_j_param_0];
	ld.param.u64 	%rd2, [_Z31hierarchical_kogge_stone_phase1PfS_S_j_param_1];
	ld.param.u64 	%rd3, [_Z31hierarchical_kogge_stone_phase1PfS_S_j_param_2];
	ld.param.u32 	%r8, [_Z31hierarchical_kogge_stone_phase1PfS_S_j_param_3];
	mov.u32 	%r1, %tid.x;
	mov.u32 	%r2, %ctaid.x;
	mov.u32 	%r3, %ntid.x;
	mad.lo.s32 	%r4, %r2, %r3, %r1;
	setp.ge.u32 	%p1, %r4, %r8;
	shl.b32 	%r9, %r1, 2;
	mov.u32 	%r10, buffer;
	add.s32 	%r5, %r10, %r9;
	@%p1 bra 	$L__BB0_2;
	cvta.to.global.u64 	%rd4, %rd1;
	mul.wide.u32 	%rd5, %r4, 4;
	add.s64 	%rd6, %rd4, %rd5;
	ld.global.f32 	%f4, [%rd6];
	st.shared.f32 	[%r5], %f4;
	bra.uni 	$L__BB0_3;
$L__BB0_2:
	mov.b32 	%r11, 0;
	st.shared.u32 	[%r5], %r11;
$L__BB0_3:
	setp.lt.u32 	%p2, %r3, 2;
	@%p2 bra 	$L__BB0_10;
	mov.b32 	%r18, 1;
$L__BB0_5:
	bar.sync 	0;
	setp.lt.u32 	%p3, %r1, %r18;
	@%p3 bra 	$L__BB0_7;
	ld.shared.f32 	%f6, [%r5];
	sub.s32 	%r13, %r1, %r18;
	shl.b32 	%r14, %r13, 2;
	add.s32 	%r16, %r10, %r14;
	ld.shared.f32 	%f7, [%r16];
	add.f32 	%f11, %f6, %f7;
$L__BB0_7:
	setp.lt.u32 	%p4, %r1, %r18;
	bar.sync 	0;
	@%p4 bra 	$L__BB0_9;
	st.shared.f32 	[%r5], %f11;
$L__BB0_9:
	shl.b32 	%r18, %r18, 1;
	setp.lt.u32 	%p5, %r18, %r3;
	@%p5 bra 	$L__BB0_5;
$L__BB0_10:
	setp.ge.u32 	%p6, %r4, %r8;
	@%p6 bra 	$L__BB0_12;
	ld.shared.f32 	%f8, [%r5];
	cvta.to.global.u64 	%rd7, %rd2;
	mul.wide.u32 	%rd8, %r4, 4;
	add.s64 	%rd9, %rd7, %rd8;
	st.global.f32 	[%rd9], %f8;
$L__BB0_12:
	add.s32 	%r17, %r3, -1;
	setp.ne.s32 	%p7, %r1, %r17;
	@%p7 bra 	$L__BB0_14;
	ld.shared.f32 	%f9, [%r5];
	cvta.to.global.u64 	%rd10, %rd3;
	mul.wide.u32 	%rd11, %r2, 4;
	add.s64 	%rd12, %rd10, %rd11;
	st.global.f32 	[%rd12], %f9;
$L__BB0_14:
	ret;

}
	// .globl	_Z31hierarchical_kogge_stone_phase2Pfj
.visible .entry _Z31hierarchical_kogge_stone_phase2Pfj(
	.param .u64 .ptr .align 1 _Z31hierarchical_kogge_stone_phase2Pfj_param_0,
	.param .u32 _Z31hierarchical_kogge_stone_phase2Pfj_param_1
)
{
	.reg .pred 	%p<7>;
	.reg .b32 	%r<16>;
	.reg .b32 	%f<11>;
	.reg .b64 	%rd<5>;

	ld.param.u64 	%rd2, [_Z31hierarchical_kogge_stone_phase2Pfj_param_0];
	ld.param.u32 	%r6, [_Z31hierarchical_kogge_stone_phase2Pfj_param_1];
	cvta.to.global.u64 	%rd3, %rd2;
	mov.u32 	%r1, %tid.x;
	setp.ge.u32 	%p1, %r1, %r6;
	mul.wide.u32 	%rd4, %r1, 4;
	add.s64 	%rd1, %rd3, %rd4;
	shl.b32 	%r7, %r1, 2;
	mov.u32 	%r8, buffer;
	add.s32 	%r2, %r8, %r7;
	@%p1 bra 	$L__BB1_2;
	ld.global.f32 	%f4, [%rd1];
	st.shared.f32 	[%r2], %f4;
	bra.uni 	$L__BB1_3;
$L__BB1_2:
	mov.b32 	%r9, 0;
	st.shared.u32 	[%r2], %r9;
$L__BB1_3:
	mov.u32 	%r3, %ntid.x;
	setp.lt.u32 	%p2, %r3, 2;
	@%p2 bra 	$L__BB1_10;
	mov.b32 	%r15, 1;
$L__BB1_5:
	bar.sync 	0;
	setp.lt.u32 	%p3, %r1, %r15;
	@%p3 bra 	$L__BB1_7;
	ld.shared.f32 	%f6, [%r2];
	sub.s32 	%r11, %r1, %r15;
	shl.b32 	%r12, %r11, 2;
	add.s32 	%r14, %r8, %r12;
	ld.shared.f32 	%f7, [%r14];
	add.f32 	%f10, %f6, %f7;
$L__BB1_7:
	setp.lt.u32 	%p4, %r1, %r15;
	bar.sync 	0;
	@%p4 bra 	$L__BB1_9;
	st.shared.f32 	[%r2], %f10;
$L__BB1_9:
	shl.b32 	%r15, %r15, 1;
	setp.lt.u32 	%p5, %r15, %r3;
	@%p5 bra 	$L__BB1_5;
$L__BB1_10:
	setp.ge.u32 	%p6, %r1, %r6;
	@%p6 bra 	$L__BB1_12;
	ld.shared.f32 	%f8, [%r2];
	st.global.f32 	[%rd1], %f8;
$L__BB1_12:
	ret;

}
	// .globl	_Z31hierarchical_kogge_stone_phase3PfS_j
.visible .entry _Z31hierarchical_kogge_stone_phase3PfS_j(
	.param .u64 .ptr .align 1 _Z31hierarchical_kogge_stone_phase3PfS_j_param_0,
	.param .u64 .ptr .align 1 _Z31hierarchical_kogge_stone_phase3PfS_j_param_1,
	.param .u32 _Z31hierarchical_kogge_stone_phase3PfS_j_param_2
)
{
	.reg .pred 	%p<4>;
	.reg .b32 	%r<7>;
	.reg .b32 	%f<4>;
	.reg .b64 	%rd<9>;

	ld.param.u64 	%rd1, [_Z31hierarchical_kogge_stone_phase3PfS_j_param_0];
	ld.param.u64 	%rd2, [_Z31hierarchical_kogge_stone_phase3PfS_j_param_1];
	ld.param.u32 	%r3, [_Z31hierarchical_kogge_stone_phase3PfS_j_param_2];
	mov.u32 	%r1, %ctaid.x;
	mov.u32 	%r4, %ntid.x;
	mov.u32 	%r5, %tid.x;
	mad.lo.s32 	%r2, %r1, %r4, %r5;
	setp.ge.u32 	%p1, %r2, %r3;
	setp.eq.s32 	%p2, %r1, 0;
	or.pred  	%p3, %p2, %p1;
	@%p3 bra 	$L__BB2_2;
	cvta.to.global.u64 	%rd3, %rd2;
	cvta.to.global.u64 	%rd4, %rd1;
	add.s32 	%r6, %r1, -1;
	mul.wide.u32 	%rd5, %r6, 4;
	add.s64 	%rd6, %rd3, %rd5;
	ld.global.f32 	%f1, [%rd6];
	mul.wide.u32 	%rd7, %r2, 4;
	add.s64 	%rd8, %rd4, %rd7;
	ld.global.f32 	%f2, [%rd8];
	add.f32 	%f3, %f1, %f2;
	st.global.f32 	[%rd8], %f3;
$L__BB2_2:
	ret;

}


// ===== COMPILED SASS (sm_100) =====

	.target	sm_100

	.elftype	@"ET_EXEC"


//--------------------- .note.nv.tkinfo           --------------------------
	.section	.note.nv.tkinfo,"",@"SHT_NOTE"
	.sectionflags	@"SHF_NOTE_NV_TKINFO"
	.tkinfo
        /*0018*/ 	.word	0x00000002
        /*0030*/ 	.string	""
        /*0030*/ 	.string	"ptxas"
        /*0030*/ 	.string	"Cuda compilation tools, release 13.0, V13.0.88"
        /*0030*/ 	.string	"Build cuda_13.0.r13.0/compiler.36424714_0"
        /*0030*/ 	.string	"-arch sm_100 -m 64 "



//--------------------- .note.nv.cuinfo           --------------------------
	.section	.note.nv.cuinfo,"",@"SHT_NOTE"
	.sectionflags	@"SHF_NOTE_NV_CUINFO"
        /*0018*/ 	.short	0x0002
        /*001a*/ 	.short	0x0064
        /*001c*/ 	.short	0x0082
	.zero		2


//--------------------- .nv.info                  --------------------------
	.section	.nv.info,"",@"SHT_CUDA_INFO"
	.align	4


	//----- nvinfo : EIATTR_REGCOUNT
	.align		4
        /*0000*/ 	.byte	0x04, 0x2f
        /*0002*/ 	.short	(.L_1 - .L_0)
	.align		4
.L_0:
        /*0004*/ 	.word	index@(_Z31hierarchical_kogge_stone_phase1PfS_S_j)
        /*0008*/ 	.word	0x0000000c


	//----- nvinfo : EIATTR_FRAME_SIZE
	.align		4
.L_1:
        /*000c*/ 	.byte	0x04, 0x11
        /*000e*/ 	.short	(.L_3 - .L_2)
	.align		4
.L_2:
        /*0010*/ 	.word	index@(_Z31hierarchical_kogge_stone_phase1PfS_S_j)
        /*0014*/ 	.word	0x00000000


	//----- nvinfo : EIATTR_REGCOUNT
	.align		4
.L_3:
        /*0018*/ 	.byte	0x04, 0x2f
        /*001a*/ 	.short	(.L_5 - .L_4)
	.align		4
.L_4:
        /*001c*/ 	.word	index@(_Z31hierarchical_kogge_stone_phase2Pfj)
        /*0020*/ 	.word	0x0000000c


	//----- nvinfo : EIATTR_FRAME_SIZE
	.align		4
.L_5:
        /*0024*/ 	.byte	0x04, 0x11
        /*0026*/ 	.short	(.L_7 - .L_6)
	.align		4
.L_6:
        /*0028*/ 	.word	index@(_Z31hierarchical_kogge_stone_phase2Pfj)
        /*002c*/ 	.word	0x00000000


	//----- nvinfo : EIATTR_REGCOUNT
	.align		4
.L_7:
        /*0030*/ 	.byte	0x04, 0x2f
        /*0032*/ 	.short	(.L_9 - .L_8)
	.align		4
.L_8:
        /*0034*/ 	.word	index@(_Z31hierarchical_kogge_stone_phase3PfS_j)
        /*0038*/ 	.word	0x0000000c


	//----- nvinfo : EIATTR_FRAME_SIZE
	.align		4
.L_9:
        /*003c*/ 	.byte	0x04, 0x11
        /*003e*/ 	.short	(.L_11 - .L_10)
	.align		4
.L_10:
        /*0040*/ 	.word	index@(_Z31hierarchical_kogge_stone_phase3PfS_j)
        /*0044*/ 	.word	0x00000000


	//----- nvinfo : EIATTR_MIN_STACK_SIZE
	.align		4
.L_11:
        /*0048*/ 	.byte	0x04, 0x12
        /*004a*/ 	.short	(.L_13 - .L_12)
	.align		4
.L_12:
        /*004c*/ 	.word	index@(_Z31hierarchical_kogge_stone_phase3PfS_j)
        /*0050*/ 	.word	0x00000000


	//----- nvinfo : EIATTR_MIN_STACK_SIZE
	.align		4
.L_13:
        /*0054*/ 	.byte	0x04, 0x12
        /*0056*/ 	.short	(.L_15 - .L_14)
	.align		4
.L_14:
        /*0058*/ 	.word	index@(_Z31hierarchical_kogge_stone_phase2Pfj)
        /*005c*/ 	.word	0x00000000


	//----- nvinfo : EIATTR_MIN_STACK_SIZE
	.align		4
.L_15:
        /*0060*/ 	.byte	0x04, 0x12
        /*0062*/ 	.short	(.L_17 - .L_16)
	.align		4
.L_16:
        /*0064*/ 	.word	index@(_Z31hierarchical_kogge_stone_phase1PfS_S_j)
        /*0068*/ 	.word	0x00000000
.L_17:


//--------------------- .nv.compat                --------------------------
	.section	.nv.compat,"",@"SHT_CUDA_COMPAT_INFO"
	.align	4
        /*0000*/ 	.byte	0x02, 0x09, 0x00, 0x00, 0x02, 0x02, 0x01, 0x00, 0x02, 0x05, 0x05, 0x00, 0x03, 0x07, 0x01, 0x01
        /*0010*/ 	.byte	0x02, 0x03, 0x00, 0x00, 0x02, 0x06, 0x01, 0x00, 0x04, 0x0b, 0x08, 0x00, 0x09, 0x00, 0x00, 0x00
        /*0020*/ 	.byte	0x00, 0x00, 0x00, 0x00


//--------------------- .nv.info._Z31hierarchical_kogge_stone_phase3PfS_j --------------------------
	.section	.nv.info._Z31hierarchical_kogge_stone_phase3PfS_j,"",@"SHT_CUDA_INFO"
	.sectionflags	@""
	.align	4


	//----- nvinfo : EIATTR_CUDA_API_VERSION
	.align		4
        /*0000*/ 	.byte	0x04, 0x37
        /*0002*/ 	.short	(.L_19 - .L_18)
.L_18:
        /*0004*/ 	.word	0x00000082


	//----- nvinfo : EIATTR_KPARAM_INFO
	.align		4
.L_19:
        /*0008*/ 	.byte	0x04, 0x17
        /*000a*/ 	.short	(.L_21 - .L_20)
.L_20:
        /*000c*/ 	.word	0x00000000
        /*0010*/ 	.short	0x0002
        /*0012*/ 	.short	0x0010
        /*0014*/ 	.byte	0x00, 0xf0, 0x11, 0x00


	//----- nvinfo : EIATTR_KPARAM_INFO
	.align		4
.L_21:
        /*0018*/ 	.byte	0x04, 0x17
        /*001a*/ 	.short	(.L_23 - .L_22)
.L_22:
        /*001c*/ 	.word	0x00000000
        /*0020*/ 	.short	0x0001
        /*0022*/ 	.short	0x0008
        /*0024*/ 	.byte	0x00, 0xf5, 0x21, 0x00


	//----- nvinfo : EIATTR_KPARAM_INFO
	.align		4
.L_23:
        /*0028*/ 	.byte	0x04, 0x17
        /*002a*/ 	.short	(.L_25 - .L_24)
.L_24:
        /*002c*/ 	.word	0x00000000
        /*0030*/ 	.short	0x0000
        /*0032*/ 	.short	0x0000
        /*0034*/ 	.byte	0x00, 0xf5, 0x21, 0x00


	//----- nvinfo : EIATTR_SPARSE_MMA_MASK
	.align		4
.L_25:
        /*0038*/ 	.byte	0x03, 0x50
        /*003a*/ 	.short	0x0000


	//----- nvinfo : EIATTR_MAXREG_COUNT
	.align		4
        /*003c*/ 	.byte	0x03, 0x1b
        /*003e*/ 	.short	0x00ff


	//----- nvinfo : EIATTR_MERCURY_ISA_VERSION
	.align		4
        /*0040*/ 	.byte	0x03, 0x5f
        /*0042*/ 	.short	0x0101


	//----- nvinfo : EIATTR_VRC_CTA_INIT_COUNT
	.align		4
        /*0044*/ 	.byte	0x02, 0x4a
	.zero		1
	.zero		1


	//----- nvinfo : EIATTR_EXIT_INSTR_OFFSETS
	.align		4
        /*0048*/ 	.byte	0x04, 0x1c
        /*004a*/ 	.short	(.L_27 - .L_26)


	//   ....[0]....
.L_26:
        /*004c*/ 	.word	0x00000080


	//   ....[1]....
        /*0050*/ 	.word	0x00000130


	//----- nvinfo : EIATTR_CBANK_PARAM_SIZE
	.align		4
.L_27:
        /*0054*/ 	.byte	0x03, 0x19
        /*0056*/ 	.short	0x0014


	//----- nvinfo : EIATTR_PARAM_CBANK
	.align		4
        /*0058*/ 	.byte	0x04, 0x0a
        /*005a*/ 	.short	(.L_29 - .L_28)
	.align		4
.L_28:
        /*005c*/ 	.word	index@(.nv.constant0._Z31hierarchical_kogge_stone_phase3PfS_j)
        /*0060*/ 	.short	0x0380
        /*0062*/ 	.short	0x0014


	//----- nvinfo : EIATTR_SW_WAR
	.align		4
.L_29:
        /*0064*/ 	.byte	0x04, 0x36
        /*0066*/ 	.short	(.L_31 - .L_30)
.L_30:
        /*0068*/ 	.word	0x00000008
.L_31:


//--------------------- .nv.info._Z31hierarchical_kogge_stone_phase2Pfj --------------------------
	.section	.nv.info._Z31hierarchical_kogge_stone_phase2Pfj,"",@"SHT_CUDA_INFO"
	.sectionflags	@""
	.align	4


	//----- nvinfo : EIATTR_CUDA_API_VERSION
	.align		4
        /*0000*/ 	.byte	0x04, 0x37
        /*0002*/ 	.short	(.L_33 - .L_32)
.L_32:
        /*0004*/ 	.word	0x00000082


	//----- nvinfo : EIATTR_KPARAM_INFO
	.align		4
.L_33:
        /*0008*/ 	.byte	0x04, 0x17
        /*000a*/ 	.short	(.L_35 - .L_34)
.L_34:
        /*000c*/ 	.word	0x00000000
        /*0010*/ 	.short	0x0001
        /*0012*/ 	.short	0x0008
        /*0014*/ 	.byte	0x00, 0xf0, 0x11, 0x00


	//----- nvinfo : EIATTR_KPARAM_INFO
	.align		4
.L_35:
        /*0018*/ 	.byte	0x04, 0x17
        /*001a*/ 	.short	(.L_37 - .L_36)
.L_36:
        /*001c*/ 	.word	0x00000000
        /*0020*/ 	.short	0x0000
        /*0022*/ 	.short	0x0000
        /*0024*/ 	.byte	0x00, 0xf5, 0x21, 0x00


	//----- nvinfo : EIATTR_SPARSE_MMA_MASK
	.align		4
.L_37:
        /*0028*/ 	.byte	0x03, 0x50
        /*002a*/ 	.short	0x0000


	//----- nvinfo : EIATTR_MAXREG_COUNT
	.align		4
        /*002c*/ 	.byte	0x03, 0x1b
        /*002e*/ 	.short	0x00ff


	//----- nvinfo : EIATTR_NUM_BARRIERS
	.align		4
        /*0030*/ 	.byte	0x02, 0x4c
        /*0032*/ 	.byte	0x01
	.zero		1


	//----- nvinfo : EIATTR_MERCURY_ISA_VERSION
	.align		4
        /*0034*/ 	.byte	0x03, 0x5f
        /*0036*/ 	.short	0x0101


	//----- nvinfo : EIATTR_VRC_CTA_INIT_COUNT
	.align		4
        /*0038*/ 	.byte	0x02, 0x4a
	.zero		1
	.zero		1


	//----- nvinfo : EIATTR_EXIT_INSTR_OFFSETS
	.align		4
        /*003c*/ 	.byte	0x04, 0x1c
        /*003e*/ 	.short	(.L_39 - .L_38)


	//   ....[0]....
.L_38:
        /*0040*/ 	.word	0x00000200


	//   ....[1]....
        /*0044*/ 	.word	0x00000230


	//----- nvinfo : EIATTR_CBANK_PARAM_SIZE
	.align		4
.L_39:
        /*0048*/ 	.byte	0x03, 0x19
        /*004a*/ 	.short	0x000c


	//----- nvinfo : EIATTR_PARAM_CBANK
	.align		4
        /*004c*/ 	.byte	0x04, 0x0a
        /*004e*/ 	.short	(.L_41 - .L_40)
	.align		4
.L_40:
        /*0050*/ 	.word	index@(.nv.constant0._Z31hierarchical_kogge_stone_phase2Pfj)
        /*0054*/ 	.short	0x0380
        /*0056*/ 	.short	0x000c


	//----- nvinfo : EIATTR_SW_WAR
	.align		4
.L_41:
        /*0058*/ 	.byte	0x04, 0x36
        /*005a*/ 	.short	(.L_43 - .L_42)
.L_42:
        /*005c*/ 	.word	0x00000008
.L_43:


//--------------------- .nv.info._Z31hierarchical_kogge_stone_phase1PfS_S_j --------------------------
	.section	.nv.info._Z31hierarchical_kogge_stone_phase1PfS_S_j,"",@"SHT_CUDA_INFO"
	.sectionflags	@""
	.align	4


	//----- nvinfo : EIATTR_CUDA_API_VERSION
	.align		4
        /*0000*/ 	.byte	0x04, 0x37
        /*0002*/ 	.short	(.L_45 - .L_44)
.L_44:
        /*0004*/ 	.word	0x00000082


	//----- nvinfo : EIATTR_KPARAM_INFO
	.align		4
.L_45:
        /*0008*/ 	.byte	0x04, 0x17
        /*000a*/ 	.short	(.L_47 - .L_46)
.L_46:
        /*000c*/ 	.word	0x00000000
        /*0010*/ 	.short	0x0003
        /*0012*/ 	.short	0x0018
        /*0014*/ 	.byte	0x00, 0xf0, 0x11, 0x00


	//----- nvinfo : EIATTR_KPARAM_INFO
	.align		4
.L_47:
        /*0018*/ 	.byte	0x04, 0x17
        /*001a*/ 	.short	(.L_49 - .L_48)
.L_48:
        /*001c*/ 	.word	0x00000000
        /*0020*/ 	.short	0x0002
        /*0022*/ 	.short	0x0010
        /*0024*/ 	.byte	0x00, 0xf5, 0x21, 0x00


	//----- nvinfo : EIATTR_KPARAM_INFO
	.align		4
.L_49:
        /*0028*/ 	.byte	0x04, 0x17
        /*002a*/ 	.short	(.L_51 - .L_50)
.L_50:
        /*002c*/ 	.word	0x00000000
        /*0030*/ 	.short	0x0001
        /*0032*/ 	.short	0x0008
        /*0034*/ 	.byte	0x00, 0xf5, 0x21, 0x00


	//----- nvinfo : EIATTR_KPARAM_INFO
	.align		4
.L_51:
        /*0038*/ 	.byte	0x04, 0x17
        /*003a*/ 	.short	(.L_53 - .L_52)
.L_52:
        /*003c*/ 	.word	0x00000000
        /*0040*/ 	.short	0x0000
        /*0042*/ 	.short	0x0000
        /*0044*/ 	.byte	0x00, 0xf5, 0x21, 0x00


	//----- nvinfo : EIATTR_SPARSE_MMA_MASK
	.align		4
.L_53:
        /*0048*/ 	.byte	0x03, 0x50
        /*004a*/ 	.short	0x0000


	//----- nvinfo : EIATTR_MAXREG_COUNT
	.align		4
        /*004c*/ 	.byte	0x03, 0x1b
        /*004e*/ 	.short	0x00ff


	//----- nvinfo : EIATTR_NUM_BARRIERS
	.align		4
        /*0050*/ 	.byte	0x02, 0x4c
        /*0052*/ 	.byte	0x01
	.zero		1


	//----- nvinfo : EIATTR_MERCURY_ISA_VERSION
	.align		4
        /*0054*/ 	.byte	0x03, 0x5f
        /*0056*/ 	.short	0x0101


	//----- nvinfo : EIATTR_VRC_CTA_INIT_COUNT
	.align		4
        /*0058*/ 	.byte	0x02, 0x4a
	.zero		1
	.zero		1


	//----- nvinfo : EIATTR_EXIT_INSTR_OFFSETS
	.align		4
        /*005c*/ 	.byte	0x04, 0x1c
        /*005e*/ 	.short	(.L_55 - .L_54)


	//   ....[0]....
.L_54:
        /*0060*/ 	.word	0x00000280


	//   ....[1]....
        /*0064*/ 	.word	0x000002d0


	//----- nvinfo : EIATTR_CBANK_PARAM_SIZE
	.align		4
.L_55:
        /*0068*/ 	.byte	0x03, 0x19
        /*006a*/ 	.short	0x001c


	//----- nvinfo : EIATTR_PARAM_CBANK
	.align		4
        /*006c*/ 	.byte	0x04, 0x0a
        /*006e*/ 	.short	(.L_57 - .L_56)
	.align		4
.L_56:
        /*0070*/ 	.word	index@(.nv.constant0._Z31hierarchical_kogge_stone_phase1PfS_S_j)
        /*0074*/ 	.short	0x0380
        /*0076*/ 	.short	0x001c


	//----- nvinfo : EIATTR_SW_WAR
	.align		4
.L_57:
        /*0078*/ 	.byte	0x04, 0x36
        /*007a*/ 	.short	(.L_59 - .L_58)
.L_58:
        /*007c*/ 	.word	0x00000008
.L_59:


//--------------------- .nv.callgraph             --------------------------
	.section	.nv.callgraph,"",@"SHT_CUDA_CALLGRAPH"
	.align	4
	.sectionentsize	8
	.align		4
        /*0000*/ 	.word	0x00000000
	.align		4
        /*0004*/ 	.word	0xffffffff
	.align		4
        /*0008*/ 	.word	0x00000000
	.align		4
        /*000c*/ 	.word	0xfffffffe
	.align		4
        /*0010*/ 	.word	0x00000000
	.align		4
        /*0014*/ 	.word	0xfffffffd
	.align		4
        /*0018*/ 	.word	0x00000000
	.align		4
        /*001c*/ 	.word	0xfffffffc


//--------------------- .text._Z31hierarchical_kogge_stone_phase3PfS_j --------------------------
	.section	.text._Z31hierarchical_kogge_stone_phase3PfS_j,"ax",@progbits
	.align	128
        .global         _Z31hierarchical_kogge_stone_phase3PfS_j
        .type           _Z31hierarchical_kogge_stone_phase3PfS_j,@function
        .size           _Z31hierarchical_kogge_stone_phase3PfS_j,(.L_x_7 - _Z31hierarchical_kogge_stone_phase3PfS_j)
        .other          _Z31hierarchical_kogge_stone_phase3PfS_j,@"STO_CUDA_ENTRY STV_DEFAULT"
_Z31hierarchical_kogge_stone_phase3PfS_j:
.text._Z31hierarchical_kogge_stone_phase3PfS_j:
[----:B------:R-:W-:Y:S01]  /*0000*/  LDC R1, c[0x0][0x37c] ;  /* 0x0000df00ff017b82 */ /* 0x000fe20000000800 */
[----:B------:R-:W0:Y:S01]  /*0010*/  S2R R9, SR_CTAID.X ;  /* 0x0000000000097919 */ /* 0x000e220000002500 */
[----:B------:R-:W0:Y:S01]  /*0020*/  LDCU UR4, c[0x0][0x360] ;  /* 0x00006c00ff0477ac */ /* 0x000e220008000800 */
[----:B------:R-:W0:Y:S01]  /*0030*/  S2R R0, SR_TID.X ;  /* 0x0000000000007919 */ /* 0x000e220000002100 */
[----:B------:R-:W1:Y:S01]  /*0040*/  LDCU UR5, c[0x0][0x390] ;  /* 0x00007200ff0577ac */ /* 0x000e620008000800 */
[----:B0-----:R-:W-:-:S05]  /*0050*/  IMAD R7, R9, UR4, R0 ;  /* 0x0000000409077c24 */ /* 0x001fca000f8e0200 */
[----:B-1----:R-:W-:-:S04]  /*0060*/  ISETP.GE.U32.AND P0, PT, R7, UR5, PT ;  /* 0x0000000507007c0c */ /* 0x002fc8000bf06070 */
[----:B------:R-:W-:-:S13]  /*0070*/  ISETP.EQ.OR P0, PT, R9, RZ, P0 ;  /* 0x000000ff0900720c */ /* 0x000fda0000702670 */
[----:B------:R-:W-:Y:S05]  /*0080*/  @P0 EXIT ;  /* 0x000000000000094d */ /* 0x000fea0003800000 */
[----:B------:R-:W0:Y:S01]  /*0090*/  LDC.64 R2, c[0x0][0x388] ;  /* 0x0000e200ff027b82 */ /* 0x000e220000000a00 */
[----:B------:R-:W1:Y:S01]  /*00a0*/  LDCU.64 UR4, c[0x0][0x358] ;  /* 0x00006b00ff0477ac */ /* 0x000e620008000a00 */
[----:B------:R-:W-:-:S06]  /*00b0*/  IADD3 R9, PT, PT, R9, -0x1, RZ ;  /* 0xffffffff09097810 */ /* 0x000fcc0007ffe0ff */
[----:B------:R-:W2:Y:S01]  /*00c0*/  LDC.64 R4, c[0x0][0x380] ;  /* 0x0000e000ff047b82 */ /* 0x000ea20000000a00 */
[----:B0-----:R-:W-:-:S06]  /*00d0*/  IMAD.WIDE.U32 R2, R9, 0x4, R2 ;  /* 0x0000000409027825 */ /* 0x001fcc00078e0002 */
[----:B-1----:R-:W3:Y:S01]  /*00e0*/  LDG.E R2, desc[UR4][R2.64] ;  /* 0x0000000402027981 */ /* 0x002ee2000c1e1900 */
[----:B--2---:R-:W-:-:S05]  /*00f0*/  IMAD.WIDE.U32 R4, R7, 0x4, R4 ;  /* 0x0000000407047825 */ /* 0x004fca00078e0004 */
[----:B------:R-:W3:Y:S02]  /*0100*/  LDG.E R7, desc[UR4][R4.64] ;  /* 0x0000000404077981 */ /* 0x000ee4000c1e1900 */
[----:B---3--:R-:W-:-:S05]  /*0110*/  FADD R7, R2, R7 ;  /* 0x0000000702077221 */ /* 0x008fca0000000000 */
[----:B------:R-:W-:Y:S01]  /*0120*/  STG.E desc[UR4][R4.64], R7 ;  /* 0x0000000704007986 */ /* 0x000fe2000c101904 */
[----:B------:R-:W-:Y:S05]  /*0130*/  EXIT ;  /* 0x000000000000794d */ /* 0x000fea0003800000 */
.L_x_0:
[----:B------:R-:W-:-:S00]  /*0140*/  BRA `(.L_x_0) ;  /* 0xfffffffc00fc7947 */ /* 0x000fc0000383ffff */
[----:B------:R-:W-:-:S00]  /*0150*/  NOP ;  /* 0x0000000000007918 */ /* 0x000fc00000000000 */
        /* <DEDUP_REMOVED lines=10> */
.L_x_7:


//--------------------- .text._Z31hierarchical_kogge_stone_phase2Pfj --------------------------
	.section	.text._Z31hierarchical_kogge_stone_phase2Pfj,"ax",@progbits
	.align	128
        .global         _Z31hierarchical_kogge_stone_phase2Pfj
        .type           _Z31hierarchical_kogge_stone_phase2Pfj,@function
        .size           _Z31hierarchical_kogge_stone_phase2Pfj,(.L_x_8 - _Z31hierarchical_kogge_stone_phase2Pfj)
        .other          _Z31hierarchical_kogge_stone_phase2Pfj,@"STO_CUDA_ENTRY STV_DEFAULT"
_Z31hierarchical_kogge_stone_phase2Pfj:
.text._Z31hierarchical_kogge_stone_phase2Pfj:
[----:B------:R-:W-:Y:S01]  /*0000*/  LDC R1, c[0x0][0x37c] ;  /* 0x0000df00ff017b82 */ /* 0x000fe20000000800 */
[----:B------:R-:W0:Y:S01]  /*0010*/  S2R R9, SR_TID.X ;  /* 0x0000000000097919 */ /* 0x000e220000002100 */
[----:B------:R-:W0:Y:S06]  /*0020*/  LDCU UR4, c[0x0][0x388] ;  /* 0x00007100ff0477ac */ /* 0x000e2c0008000800 */
[----:B------:R-:W1:Y:S01]  /*0030*/  LDC.64 R2, c[0x0][0x380] ;  /* 0x0000e000ff027b82 */ /* 0x000e620000000a00 */
[----:B------:R-:W2:Y:S01]  /*0040*/  LDCU.64 UR6, c[0x0][0x358] ;  /* 0x00006b00ff0677ac */ /* 0x000ea20008000a00 */
[C---:B0-----:R-:W-:Y:S01]  /*0050*/  ISETP.GE.U32.AND P0, PT, R9.reuse, UR4, PT ;  /* 0x0000000409007c0c */ /* 0x041fe2000bf06070 */
[----:B-1----:R-:W-:-:S12]  /*0060*/  IMAD.WIDE.U32 R2, R9, 0x4, R2 ;  /* 0x0000000409027825 */ /* 0x002fd800078e0002 */
[----:B--2---:R-:W2:Y:S01]  /*0070*/  @!P0 LDG.E R5, desc[UR6][R2.64] ;  /* 0x0000000602058981 */ /* 0x004ea2000c1e1900 */
[----:B------:R-:W0:Y:S01]  /*0080*/  S2UR UR5, SR_CgaCtaId ;  /* 0x00000000000579c3 */ /* 0x000e220000008800 */
[----:B------:R-:W-:Y:S01]  /*0090*/  UMOV UR4, 0x400 ;  /* 0x0000040000047882 */ /* 0x000fe20000000000 */
[----:B------:R-:W1:Y:S02]  /*00a0*/  LDCU UR8, c[0x0][0x360] ;  /* 0x00006c00ff0877ac */ /* 0x000e640008000800 */
[----:B-1----:R-:W-:Y:S02]  /*00b0*/  UISETP.GE.U32.AND UP0, UPT, UR8, 0x2, UPT ;  /* 0x000000020800788c */ /* 0x002fe4000bf06070 */
[----:B0-----:R-:W-:-:S06]  /*00c0*/  ULEA UR4, UR5, UR4, 0x18 ;  /* 0x0000000405047291 */ /* 0x001fcc000f8ec0ff */
[----:B------:R-:W-:-:S05]  /*00d0*/  LEA R0, R9, UR4, 0x2 ;  /* 0x0000000409007c11 */ /* 0x000fca000f8e10ff */
[----:B--2---:R0:W-:Y:S04]  /*00e0*/  @!P0 STS [R0], R5 ;  /* 0x0000000500008388 */ /* 0x0041e80000000800 */
[----:B------:R0:W-:Y:S01]  /*00f0*/  @P0 STS [R0], RZ ;  /* 0x000000ff00000388 */ /* 0x0001e20000000800 */
[----:B------:R-:W-:Y:S05]  /*0100*/  BRA.U !UP0, `(.L_x_1) ;  /* 0x0000000108347547 */ /* 0x000fea000b800000 */
[----:B------:R-:W-:-:S05]  /*0110*/  UMOV UR5, 0x1 ;  /* 0x0000000100057882 */ /* 0x000fca0000000000 */
.L_x_2:
[----:B------:R-:W-:Y:S01]  /*0120*/  BAR.SYNC.DEFER_BLOCKING 0x0 ;  /* 0x0000000000007b1d */ /* 0x000fe20000010000 */
[----:B------:R-:W-:-:S13]  /*0130*/  ISETP.GE.U32.AND P0, PT, R9, UR5, PT ;  /* 0x0000000509007c0c */ /* 0x000fda000bf06070 */
[----:B------:R-:W-:Y:S01]  /*0140*/  @P0 VIADD R4, R9, -UR5 ;  /* 0x8000000509040c36 */ /* 0x000fe20008000000 */
[----:B------:R-:W-:-:S04]  /*0150*/  USHF.L.U32 UR5, UR5, 0x1, URZ ;  /* 0x0000000105057899 */ /* 0x000fc800080006ff */
[----:B0-----:R-:W-:Y:S01]  /*0160*/  @P0 LEA R5, R4, UR4, 0x2 ;  /* 0x0000000404050c11 */ /* 0x001fe2000f8e10ff */
[----:B------:R-:W-:Y:S01]  /*0170*/  UISETP.GE.U32.AND UP0, UPT, UR5, UR8, UPT ;  /* 0x000000080500728c */ /* 0x000fe2000bf06070 */
[----:B------:R-:W-:Y:S04]  /*0180*/  @P0 LDS R4, [R0] ;  /* 0x0000000000040984 */ /* 0x000fe80000000800 */
[----:B------:R-:W0:Y:S02]  /*0190*/  @P0 LDS R5, [R5] ;  /* 0x0000000005050984 */ /* 0x000e240000000800 */
[----:B01----:R-:W-:Y:S01]  /*01a0*/  @P0 FADD R7, R4, R5 ;  /* 0x0000000504070221 */ /* 0x003fe20000000000 */
[----:B------:R-:W-:Y:S06]  /*01b0*/  BAR.SYNC.DEFER_BLOCKING 0x0 ;  /* 0x0000000000007b1d */ /* 0x000fec0000010000 */
[----:B------:R1:W-:Y:S01]  /*01c0*/  @P0 STS [R0], R7 ;  /* 0x0000000700000388 */ /* 0x0003e20000000800 */
[----:B------:R-:W-:Y:S05]  /*01d0*/  BRA.U !UP0, `(.L_x_2) ;  /* 0xfffffffd08d07547 */ /* 0x000fea000b83ffff */
.L_x_1:
[----:B------:R-:W2:Y:S02]  /*01e0*/  LDCU UR4, c[0x0][0x388] ;  /* 0x00007100ff0477ac */ /* 0x000ea40008000800 */
[----:B--2---:R-:W-:-:S13]  /*01f0*/  ISETP.GE.U32.AND P0, PT, R9, UR4, PT ;  /* 0x0000000409007c0c */ /* 0x004fda000bf06070 */
[----:B------:R-:W-:Y:S05]  /*0200*/  @P0 EXIT ;  /* 0x000000000000094d */ /* 0x000fea0003800000 */
[----:B0-----:R-:W0:Y:S04]  /*0210*/  LDS R5, [R0] ;  /* 0x0000000000057984 */ /* 0x001e280000000800 */
[----:B0-----:R-:W-:Y:S01]  /*0220*/  STG.E desc[UR6][R2.64], R5 ;  /* 0x0000000502007986 */ /* 0x001fe2000c101906 */
[----:B------:R-:W-:Y:S05]  /*0230*/  EXIT ;  /* 0x000000000000794d */ /* 0x000fea0003800000 */
.L_x_3:
        /* <DEDUP_REMOVED lines=12> */
.L_x_8:


//--------------------- .text._Z31hierarchical_kogge_stone_phase1PfS_S_j --------------------------
	.section	.text._Z31hierarchical_kogge_stone_phase1PfS_S_j,"ax",@progbits
	.align	128
        .global         _Z31hierarchical_kogge_stone_phase1PfS_S_j
        .type           _Z31hierarchical_kogge_stone_phase1PfS_S_j,@function
        .size           _Z31hierarchical_kogge_stone_phase1PfS_S_j,(.L_x_9 - _Z31hierarchical_kogge_stone_phase1PfS_S_j)
        .other          _Z31hierarchical_kogge_stone_phase1PfS_S_j,@"STO_CUDA_ENTRY STV_DEFAULT"
_Z31hierarchical_kogge_stone_phase1PfS_S_j:
.text._Z31hierarchical_kogge_stone_phase1PfS_S_j:
[----:B------:R-:W-:Y:S01]  /*0000*/  LDC R1, c[0x0][0x37c] ;  /* 0x0000df00ff017b82 */ /* 0x000fe20000000800 */
[----:B------:R-:W0:Y:S01]  /*0010*/  S2R R4, SR_TID.X ;  /* 0x0000000000047919 */ /* 0x000e220000002100 */
[----:B------:R-:W0:Y:S01]  /*0020*/  LDCU UR6, c[0x0][0x360] ;  /* 0x00006c00ff0677ac */ /* 0x000e220008000800 */
[----:B------:R-:W0:Y:S01]  /*0030*/  S2R R9, SR_CTAID.X ;  /* 0x0000000000097919 */ /* 0x000e220000002500 */
[----:B------:R-:W1:Y:S01]  /*0040*/  LDCU UR4, c[0x0][0x398] ;  /* 0x00007300ff0477ac */ /* 0x000e620008000800 */
[----:B------:R-:W2:Y:S01]  /*0050*/  LDCU.64 UR8, c[0x0][0x358] ;  /* 0x00006b00ff0877ac */ /* 0x000ea20008000a00 */
[----:B0-----:R-:W-:-:S05]  /*0060*/  IMAD R5, R9, UR6, R4 ;  /* 0x0000000609057c24 */ /* 0x001fca000f8e0204 */
[----:B-1----:R-:W-:-:S13]  /*0070*/  ISETP.GE.U32.AND P0, PT, R5, UR4, PT ;  /* 0x0000000405007c0c */ /* 0x002fda000bf06070 */
[----:B------:R-:W0:Y:S02]  /*0080*/  @!P0 LDC.64 R2, c[0x0][0x380] ;  /* 0x0000e000ff028b82 */ /* 0x000e240000000a00 */
[----:B0-----:R-:W-:-:S06]  /*0090*/  @!P0 IMAD.WIDE.U32 R2, R5, 0x4, R2 ;  /* 0x0000000405028825 */ /* 0x001fcc00078e0002 */
[----:B--2---:R-:W2:Y:S01]  /*00a0*/  @!P0 LDG.E R3, desc[UR8][R2.64] ;  /* 0x0000000802038981 */ /* 0x004ea2000c1e1900 */
[----:B------:R-:W0:Y:S01]  /*00b0*/  S2UR UR5, SR_CgaCtaId ;  /* 0x00000000000579c3 */ /* 0x000e220000008800 */
[----:B------:R-:W-:Y:S01]  /*00c0*/  UMOV UR4, 0x400 ;  /* 0x0000040000047882 */ /* 0x000fe20000000000 */
[----:B------:R-:W-:Y:S02]  /*00d0*/  UISETP.GE.U32.AND UP0, UPT, UR6, 0x2, UPT ;  /* 0x000000020600788c */ /* 0x000fe4000bf06070 */
[----:B0-----:R-:W-:-:S06]  /*00e0*/  ULEA UR4, UR5, UR4, 0x18 ;  /* 0x0000000405047291 */ /* 0x001fcc000f8ec0ff */
[----:B------:R-:W-:-:S05]  /*00f0*/  LEA R0, R4, UR4, 0x2 ;  /* 0x0000000404007c11 */ /* 0x000fca000f8e10ff */
[----:B--2---:R0:W-:Y:S04]  /*0100*/  @!P0 STS [R0], R3 ;  /* 0x0000000300008388 */ /* 0x0041e80000000800 */
[----:B------:R0:W-:Y:S01]  /*0110*/  @P0 STS [R0], RZ ;  /* 0x000000ff00000388 */ /* 0x0001e20000000800 */
[----:B------:R-:W-:Y:S05]  /*0120*/  BRA.U !UP0, `(.L_x_4) ;  /* 0x0000000108347547 */ /* 0x000fea000b800000 */
[----:B------:R-:W-:-:S05]  /*0130*/  UMOV UR5, 0x1 ;  /* 0x0000000100057882 */ /* 0x000fca0000000000 */
.L_x_5:
[----:B------:R-:W-:Y:S01]  /*0140*/  BAR.SYNC.DEFER_BLOCKING 0x0 ;  /* 0x0000000000007b1d */ /* 0x000fe20000010000 */
[----:B------:R-:W-:-:S13]  /*0150*/  ISETP.GE.U32.AND P0, PT, R4, UR5, PT ;  /* 0x0000000504007c0c */ /* 0x000fda000bf06070 */
[----:B------:R-:W-:Y:S01]  /*0160*/  @P0 IADD3 R2, PT, PT, R4, -UR5, RZ ;  /* 0x8000000504020c10 */ /* 0x000fe2000fffe0ff */
[----:B------:R-:W-:-:S03]  /*0170*/  USHF.L.U32 UR5, UR5, 0x1, URZ ;  /* 0x0000000105057899 */ /* 0x000fc600080006ff */
        /* <DEDUP_REMOVED lines=8> */
.L_x_4:
[----:B------:R-:W2:Y:S02]  /*0200*/  LDCU UR4, c[0x0][0x398] ;  /* 0x00007300ff0477ac */ /* 0x000ea40008000800 */
[----:B--2---:R-:W-:Y:S01]  /*0210*/  ISETP.GE.U32.AND P1, PT, R5, UR4, PT ;  /* 0x0000000405007c0c */ /* 0x004fe2000bf26070 */
[----:B------:R-:W-:-:S06]  /*0220*/  UIADD3 UR4, UPT, UPT, UR6, -0x1, URZ ;  /* 0xffffffff06047890 */ /* 0x000fcc000fffe0ff */
[----:B------:R-:W-:-:S06]  /*0230*/  ISETP.NE.AND P0, PT, R4, UR4, PT ;  /* 0x0000000404007c0c */ /* 0x000fcc000bf05270 */
[----:B-1----:R-:W1:Y:S01]  /*0240*/  @!P1 LDS R7, [R0] ;  /* 0x0000000000079984 */ /* 0x002e620000000800 */
[----:B0-----:R-:W0:Y:S02]  /*0250*/  @!P1 LDC.64 R2, c[0x0][0x388] ;  /* 0x0000e200ff029b82 */ /* 0x001e240000000a00 */
[----:B0-----:R-:W-:-:S05]  /*0260*/  @!P1 IMAD.WIDE.U32 R2, R5, 0x4, R2 ;  /* 0x0000000405029825 */ /* 0x001fca00078e0002 */
[----:B-1----:R0:W-:Y:S01]  /*0270*/  @!P1 STG.E desc[UR8][R2.64], R7 ;  /* 0x0000000702009986 */ /* 0x0021e2000c101908 */
[----:B------:R-:W-:Y:S05]  /*0280*/  @P0 EXIT ;  /* 0x000000000000094d */ /* 0x000fea0003800000 */
[----:B------:R-:W1:Y:S01]  /*0290*/  LDS R5, [R0] ;  /* 0x0000000000057984 */ /* 0x000e620000000800 */
[----:B0-----:R-:W0:Y:S02]  /*02a0*/  LDC.64 R2, c[0x0][0x390] ;  /* 0x0000e400ff027b82 */ /* 0x001e240000000a00 */
[----:B0-----:R-:W-:-:S05]  /*02b0*/  IMAD.WIDE.U32 R2, R9, 0x4, R2 ;  /* 0x0000000409027825 */ /* 0x001fca00078e0002 */
[----:B-1----:R-:W-:Y:S01]  /*02c0*/  STG.E desc[UR8][R2.64], R5 ;  /* 0x0000000502007986 */ /* 0x002fe2000c101908 */
[----:B------:R-:W-:Y:S05]  /*02d0*/  EXIT ;  /* 0x000000000000794d */ /* 0x000fea0003800000 */
.L_x_6:
        /* <DEDUP_REMOVED lines=10> */
.L_x_9:


//--------------------- .nv.shared._Z31hierarchical_kogge_stone_phase3PfS_j --------------------------
	.section	.nv.shared._Z31hierarchical_kogge_stone_phase3PfS_j,"aw",@nobits
	.sectionflags	@""
	.align	16
	.zero		1024


//--------------------- .nv.shared.reserved.0     --------------------------
	.section	.nv.shared.reserved.0,"aw",@nobits
	.weak		__nv_reservedSMEM_offset_0_alias
	.size		__nv_reservedSMEM_offset_0_alias, 0, 64
	.other		__nv_reservedSMEM_offset_0_alias,@"STO_CUDA_RESERVED_SHARED STV_DEFAULT"
__nv_reservedSMEM_offset_0_alias:
	.zero		0
	.zero		64


//--------------------- .nv.shared._Z31hierarchical_kogge_stone_phase2Pfj --------------------------
	.section	.nv.shared._Z31hierarchical_kogge_stone_phase2Pfj,"aw",@nobits
	.sectionflags	@""
	.align	16
	.zero		1024


//--------------------- .nv.shared._Z31hierarchical_kogge_stone_phase1PfS_S_j --------------------------
	.section	.nv.shared._Z31hierarchical_kogge_stone_phase1PfS_S_j,"aw",@nobits
	.sectionflags	@""
	.align	16
	.zero		1024


//--------------------- .nv.constant0._Z31hierarchical_kogge_stone_phase3PfS_j --------------------------
	.section	.nv.constant0._Z31hierarchical_kogge_stone_phase3PfS_j,"a",@progbits
	.sectionflags	@""
	.align	4
.nv.constant0._Z31hierarchical_kogge_stone_phase3PfS_j:
	.zero		916


//--------------------- .nv.constant0._Z31hierarchical_kogge_stone_phase2Pfj --------------------------
	.section	.nv.constant0._Z31hierarchical_kogge_stone_phase2Pfj,"a",@progbits
	.sectionflags	@""
	.align	4
.nv.constant0._Z31hierarchical_kogge_stone_phase2Pfj:
	.zero		908


//--------------------- .nv.constant0._Z31hierarchical_kogge_stone_phase1PfS_S_j --------------------------
	.section	.nv.constant0._Z31hierarchical_kogge_stone_phase1PfS_S_j,"a",@progbits
	.sectionflags	@""
	.align	4
.nv.constant0._Z31hierarchical_kogge_stone_phase1PfS_S_j:
	.zero		924


//--------------------- SYMBOLS --------------------------

	.type		.nv.reservedSmem.offset0,@object
	.size		.nv.reservedSmem.offset0,0x4
	.type		.nv.reservedSmem.cap,@object
	.size		.nv.reservedSmem.cap,0x4
